//
// Generated by NVIDIA NVVM Compiler
//
// Compiler Build ID: CL-36424714
// Cuda compilation tools, release 13.0, V13.0.88
// Based on NVVM 20.0.0
//

.version 9.0
.target sm_100
.address_size 64

	// .globl	_Z27gaussian_elimination_kernelPdS_ii

.visible .entry _Z27gaussian_elimination_kernelPdS_ii(
	.param .u64 .ptr .align 1 _Z27gaussian_elimination_kernelPdS_ii_param_0,
	.param .u64 .ptr .align 1 _Z27gaussian_elimination_kernelPdS_ii_param_1,
	.param .u32 _Z27gaussian_elimination_kernelPdS_ii_param_2,
	.param .u32 _Z27gaussian_elimination_kernelPdS_ii_param_3
)
{
	.reg .pred 	%p<13>;
	.reg .b32 	%r<51>;
	.reg .b64 	%rd<31>;
	.reg .b64 	%fd<68>;

	ld.param.u64 	%rd5, [_Z27gaussian_elimination_kernelPdS_ii_param_0];
	ld.param.u64 	%rd4, [_Z27gaussian_elimination_kernelPdS_ii_param_1];
	ld.param.u32 	%r26, [_Z27gaussian_elimination_kernelPdS_ii_param_2];
	ld.param.u32 	%r27, [_Z27gaussian_elimination_kernelPdS_ii_param_3];
	cvta.to.global.u64 	%rd1, %rd5;
	mov.u32 	%r28, %ctaid.x;
	mov.u32 	%r29, %ntid.x;
	mov.u32 	%r30, %tid.x;
	mad.lo.s32 	%r1, %r28, %r29, %r30;
	setp.le.s32 	%p1, %r1, %r26;
	setp.ge.s32 	%p2, %r1, %r27;
	or.pred  	%p3, %p1, %p2;
	@%p3 bra 	$L__BB0_15;
	mul.lo.s32 	%r2, %r27, %r1;
	add.s32 	%r3, %r2, %r26;
	mul.wide.s32 	%rd6, %r3, 8;
	add.s64 	%rd2, %rd1, %rd6;
	ld.global.f64 	%fd2, [%rd2];
	mul.lo.s32 	%r4, %r27, %r26;
	add.s32 	%r31, %r4, %r26;
	mul.wide.s32 	%rd7, %r31, 8;
	add.s64 	%rd8, %rd1, %rd7;
	ld.global.f64 	%fd3, [%rd8];
	div.rn.f64 	%fd1, %fd2, %fd3;
	add.s32 	%r49, %r26, 1;
	setp.ge.s32 	%p4, %r49, %r27;
	@%p4 bra 	$L__BB0_14;
	not.b32 	%r32, %r26;
	add.s32 	%r6, %r27, %r32;
	sub.s32 	%r33, %r27, %r26;
	add.s32 	%r34, %r33, -2;
	and.b32  	%r7, %r6, 7;
	setp.lt.u32 	%p5, %r34, 7;
	@%p5 bra 	$L__BB0_6;
	and.b32  	%r35, %r6, -8;
	neg.s32 	%r46, %r35;
	add.s64 	%rd3, %rd1, 32;
	mad.lo.s32 	%r36, %r26, %r27, %r26;
	add.s32 	%r45, %r36, 1;
	add.s32 	%r44, %r3, 1;
	mov.u32 	%r47, %r26;
$L__BB0_4:
	.pragma "nounroll";
	mul.wide.s32 	%rd9, %r45, 8;
	add.s64 	%rd10, %rd3, %rd9;
	mul.wide.s32 	%rd11, %r44, 8;
	add.s64 	%rd12, %rd3, %rd11;
	ld.global.f64 	%fd4, [%rd10+-32];
	mul.f64 	%fd5, %fd1, %fd4;
	ld.global.f64 	%fd6, [%rd12+-32];
	sub.f64 	%fd7, %fd6, %fd5;
	st.global.f64 	[%rd12+-32], %fd7;
	ld.global.f64 	%fd8, [%rd10+-24];
	mul.f64 	%fd9, %fd1, %fd8;
	ld.global.f64 	%fd10, [%rd12+-24];
	sub.f64 	%fd11, %fd10, %fd9;
	st.global.f64 	[%rd12+-24], %fd11;
	ld.global.f64 	%fd12, [%rd10+-16];
	mul.f64 	%fd13, %fd1, %fd12;
	ld.global.f64 	%fd14, [%rd12+-16];
	sub.f64 	%fd15, %fd14, %fd13;
	st.global.f64 	[%rd12+-16], %fd15;
	ld.global.f64 	%fd16, [%rd10+-8];
	mul.f64 	%fd17, %fd1, %fd16;
	ld.global.f64 	%fd18, [%rd12+-8];
	sub.f64 	%fd19, %fd18, %fd17;
	st.global.f64 	[%rd12+-8], %fd19;
	ld.global.f64 	%fd20, [%rd10];
	mul.f64 	%fd21, %fd1, %fd20;
	ld.global.f64 	%fd22, [%rd12];
	sub.f64 	%fd23, %fd22, %fd21;
	st.global.f64 	[%rd12], %fd23;
	ld.global.f64 	%fd24, [%rd10+8];
	mul.f64 	%fd25, %fd1, %fd24;
	ld.global.f64 	%fd26, [%rd12+8];
	sub.f64 	%fd27, %fd26, %fd25;
	st.global.f64 	[%rd12+8], %fd27;
	ld.global.f64 	%fd28, [%rd10+16];
	mul.f64 	%fd29, %fd1, %fd28;
	ld.global.f64 	%fd30, [%rd12+16];
	sub.f64 	%fd31, %fd30, %fd29;
	st.global.f64 	[%rd12+16], %fd31;
	ld.global.f64 	%fd32, [%rd10+24];
	mul.f64 	%fd33, %fd1, %fd32;
	ld.global.f64 	%fd34, [%rd12+24];
	sub.f64 	%fd35, %fd34, %fd33;
	st.global.f64 	[%rd12+24], %fd35;
	add.s32 	%r47, %r47, 8;
	add.s32 	%r46, %r46, 8;
	add.s32 	%r45, %r45, 8;
	add.s32 	%r44, %r44, 8;
	setp.ne.s32 	%p6, %r46, 0;
	@%p6 bra 	$L__BB0_4;
	add.s32 	%r49, %r47, 1;
$L__BB0_6:
	setp.eq.s32 	%p7, %r7, 0;
	@%p7 bra 	$L__BB0_14;
	and.b32  	%r21, %r6, 3;
	setp.lt.u32 	%p8, %r7, 4;
	@%p8 bra 	$L__BB0_9;
	add.s32 	%r37, %r49, %r4;
	mul.wide.s32 	%rd13, %r37, 8;
	add.s64 	%rd14, %rd1, %rd13;
	ld.global.f64 	%fd36, [%rd14];
	mul.f64 	%fd37, %fd1, %fd36;
	add.s32 	%r38, %r49, %r2;
	mul.wide.s32 	%rd15, %r38, 8;
	add.s64 	%rd16, %rd1, %rd15;
	ld.global.f64 	%fd38, [%rd16];
	sub.f64 	%fd39, %fd38, %fd37;
	st.global.f64 	[%rd16], %fd39;
	ld.global.f64 	%fd40, [%rd14+8];
	mul.f64 	%fd41, %fd1, %fd40;
	ld.global.f64 	%fd42, [%rd16+8];
	sub.f64 	%fd43, %fd42, %fd41;
	st.global.f64 	[%rd16+8], %fd43;
	ld.global.f64 	%fd44, [%rd14+16];
	mul.f64 	%fd45, %fd1, %fd44;
	ld.global.f64 	%fd46, [%rd16+16];
	sub.f64 	%fd47, %fd46, %fd45;
	st.global.f64 	[%rd16+16], %fd47;
	ld.global.f64 	%fd48, [%rd14+24];
	mul.f64 	%fd49, %fd1, %fd48;
	ld.global.f64 	%fd50, [%rd16+24];
	sub.f64 	%fd51, %fd50, %fd49;
	st.global.f64 	[%rd16+24], %fd51;
	add.s32 	%r49, %r49, 4;
$L__BB0_9:
	setp.eq.s32 	%p9, %r21, 0;
	@%p9 bra 	$L__BB0_14;
	setp.eq.s32 	%p10, %r21, 1;
	@%p10 bra 	$L__BB0_12;
	add.s32 	%r39, %r49, %r4;
	mul.wide.s32 	%rd17, %r39, 8;
	add.s64 	%rd18, %rd1, %rd17;
	ld.global.f64 	%fd52, [%rd18];
	mul.f64 	%fd53, %fd1, %fd52;
	add.s32 	%r40, %r49, %r2;
	mul.wide.s32 	%rd19, %r40, 8;
	add.s64 	%rd20, %rd1, %rd19;
	ld.global.f64 	%fd54, [%rd20];
	sub.f64 	%fd55, %fd54, %fd53;
	st.global.f64 	[%rd20], %fd55;
	ld.global.f64 	%fd56, [%rd18+8];
	mul.f64 	%fd57, %fd1, %fd56;
	ld.global.f64 	%fd58, [%rd20+8];
	sub.f64 	%fd59, %fd58, %fd57;
	st.global.f64 	[%rd20+8], %fd59;
	add.s32 	%r49, %r49, 2;
$L__BB0_12:
	and.b32  	%r41, %r6, 1;
	setp.eq.b32 	%p11, %r41, 1;
	not.pred 	%p12, %p11;
	@%p12 bra 	$L__BB0_14;
	add.s32 	%r42, %r49, %r4;
	mul.wide.s32 	%rd21, %r42, 8;
	add.s64 	%rd22, %rd1, %rd21;
	ld.global.f64 	%fd60, [%rd22];
	mul.f64 	%fd61, %fd1, %fd60;
	add.s32 	%r43, %r49, %r2;
	mul.wide.s32 	%rd23, %r43, 8;
	add.s64 	%rd24, %rd1, %rd23;
	ld.global.f64 	%fd62, [%rd24];
	sub.f64 	%fd63, %fd62, %fd61;
	st.global.f64 	[%rd24], %fd63;
$L__BB0_14:
	cvta.to.global.u64 	%rd25, %rd4;
	mul.wide.s32 	%rd26, %r26, 8;
	add.s64 	%rd27, %rd25, %rd26;
	ld.global.f64 	%fd64, [%rd27];
	mul.f64 	%fd65, %fd1, %fd64;
	mul.wide.s32 	%rd28, %r1, 8;
	add.s64 	%rd29, %rd25, %rd28;
	ld.global.f64 	%fd66, [%rd29];
	sub.f64 	%fd67, %fd66, %fd65;
	st.global.f64 	[%rd29], %fd67;
	mov.b64 	%rd30, 0;
	st.global.u64 	[%rd2], %rd30;
$L__BB0_15:
	ret;

}


// ===== COMPILED SASS (sm_100) =====

	.target	sm_100

	.elftype	@"ET_EXEC"


//--------------------- .note.nv.tkinfo           --------------------------
	.section	.note.nv.tkinfo,"",@"SHT_NOTE"
	.sectionflags	@"SHF_NOTE_NV_TKINFO"
	.tkinfo
        /*0018*/ 	.word	0x00000002
        /*0030*/ 	.string	""
        /*0030*/ 	.string	"ptxas"
        /*0030*/ 	.string	"Cuda compilation tools, release 13.0, V13.0.88"
        /*0030*/ 	.string	"Build cuda_13.0.r13.0/compiler.36424714_0"
        /*0030*/ 	.string	"-arch sm_100 -m 64 "



//--------------------- .note.nv.cuinfo           --------------------------
	.section	.note.nv.cuinfo,"",@"SHT_NOTE"
	.sectionflags	@"SHF_NOTE_NV_CUINFO"
        /*0018*/ 	.short	0x0002
        /*001a*/ 	.short	0x0064
        /*001c*/ 	.short	0x0082
	.zero		2


//--------------------- .nv.info                  --------------------------
	.section	.nv.info,"",@"SHT_CUDA_INFO"
	.align	4


	//----- nvinfo : EIATTR_REGCOUNT
	.align		4
        /*0000*/ 	.byte	0x04, 0x2f
        /*0002*/ 	.short	(.L_1 - .L_0)
	.align		4
.L_0:
        /*0004*/ 	.word	index@(_Z27gaussian_elimination_kernelPdS_ii)
        /*0008*/ 	.word	0x00000020


	//----- nvinfo : EIATTR_FRAME_SIZE
	.align		4
.L_1:
        /*000c*/ 	.byte	0x04, 0x11
        /*000e*/ 	.short	(.L_3 - .L_2)
	.align		4
.L_2:
        /*0010*/ 	.word	index@($__internal_0_$__cuda_sm20_div_rn_f64_full)
        /*0014*/ 	.word	0x00000000


	//----- nvinfo : EIATTR_FRAME_SIZE
	.align		4
.L_3:
        /*0018*/ 	.byte	0x04, 0x11
        /*001a*/ 	.short	(.L_5 - .L_4)
	.align		4
.L_4:
        /*001c*/ 	.word	index@(_Z27gaussian_elimination_kernelPdS_ii)
        /*0020*/ 	.word	0x00000000


	//----- nvinfo : EIATTR_MIN_STACK_SIZE
	.align		4
.L_5:
        /*0024*/ 	.byte	0x04, 0x12
        /*0026*/ 	.short	(.L_7 - .L_6)
	.align		4
.L_6:
        /*0028*/ 	.word	index@(_Z27gaussian_elimination_kernelPdS_ii)
        /*002c*/ 	.word	0x00000000
.L_7:


//--------------------- .nv.compat                --------------------------
	.section	.nv.compat,"",@"SHT_CUDA_COMPAT_INFO"
	.align	4
        /*0000*/ 	.byte	0x02, 0x09, 0x00, 0x00, 0x02, 0x02, 0x01, 0x00, 0x02, 0x05, 0x05, 0x00, 0x03, 0x07, 0x01, 0x01
        /*0010*/ 	.byte	0x02, 0x03, 0x00, 0x00, 0x02, 0x06, 0x01, 0x00, 0x04, 0x0b, 0x08, 0x00, 0x01, 0x00, 0x00, 0x00
        /*0020*/ 	.byte	0x00, 0x00, 0x00, 0x00


//--------------------- .nv.info._Z27gaussian_elimination_kernelPdS_ii --------------------------
	.section	.nv.info._Z27gaussian_elimination_kernelPdS_ii,"",@"SHT_CUDA_INFO"
	.sectionflags	@""
	.align	4


	//----- nvinfo : EIATTR_CUDA_API_VERSION
	.align		4
        /*0000*/ 	.byte	0x04, 0x37
        /*0002*/ 	.short	(.L_9 - .L_8)
.L_8:
        /*0004*/ 	.word	0x00000082


	//----- nvinfo : EIATTR_KPARAM_INFO
	.align		4
.L_9:
        /*0008*/ 	.byte	0x04, 0x17
        /*000a*/ 	.short	(.L_11 - .L_10)
.L_10:
        /*000c*/ 	.word	0x00000000
        /*0010*/ 	.short	0x0003
        /*0012*/ 	.short	0x0014
        /*0014*/ 	.byte	0x00, 0xf0, 0x11, 0x00


	//----- nvinfo : EIATTR_KPARAM_INFO
	.align		4
.L_11:
        /*0018*/ 	.byte	0x04, 0x17
        /*001a*/ 	.short	(.L_13 - .L_12)
.L_12:
        /*001c*/ 	.word	0x00000000
        /*0020*/ 	.short	0x0002
        /*0022*/ 	.short	0x0010
        /*0024*/ 	.byte	0x00, 0xf0, 0x11, 0x00


	//----- nvinfo : EIATTR_KPARAM_INFO
	.align		4
.L_13:
        /*0028*/ 	.byte	0x04, 0x17
        /*002a*/ 	.short	(.L_15 - .L_14)
.L_14:
        /*002c*/ 	.word	0x00000000
        /*0030*/ 	.short	0x0001
        /*0032*/ 	.short	0x0008
        /*0034*/ 	.byte	0x00, 0xf5, 0x21, 0x00


	//----- nvinfo : EIATTR_KPARAM_INFO
	.align		4
.L_15:
        /*0038*/ 	.byte	0x04, 0x17
        /*003a*/ 	.short	(.L_17 - .L_16)
.L_16:
        /*003c*/ 	.word	0x00000000
        /*0040*/ 	.short	0x0000
        /*0042*/ 	.short	0x0000
        /*0044*/ 	.byte	0x00, 0xf5, 0x21, 0x00


	//----- nvinfo : EIATTR_SPARSE_MMA_MASK
	.align		4
.L_17:
        /*0048*/ 	.byte	0x03, 0x50
        /*004a*/ 	.short	0x0000


	//----- nvinfo : EIATTR_MAXREG_COUNT
	.align		4
        /*004c*/ 	.byte	0x03, 0x1b
        /*004e*/ 	.short	0x00ff


	//----- nvinfo : EIATTR_MERCURY_ISA_VERSION
	.align		4
        /*0050*/ 	.byte	0x03, 0x5f
        /*0052*/ 	.short	0x0101


	//----- nvinfo : EIATTR_VRC_CTA_INIT_COUNT
	.align		4
        /*0054*/ 	.byte	0x02, 0x4a
	.zero		1
	.zero		1


	//----- nvinfo : EIATTR_EXIT_INSTR_OFFSETS
	.align		4
        /*0058*/ 	.byte	0x04, 0x1c
        /*005a*/ 	.short	(.L_19 - .L_18)


	//   ....[0]....
.L_18:
        /*005c*/ 	.word	0x00000080


	//   ....[1]....
        /*0060*/ 	.word	0x00000a20


	//----- nvinfo : EIATTR_CRS_STACK_SIZE
	.align		4
.L_19:
        /*0064*/ 	.byte	0x04, 0x1e
        /*0066*/ 	.short	(.L_21 - .L_20)
.L_20:
        /*0068*/ 	.word	0x00000000


	//----- nvinfo : EIATTR_CBANK_PARAM_SIZE
	.align		4
.L_21:
        /*006c*/ 	.byte	0x03, 0x19
        /*006e*/ 	.short	0x0018


	//----- nvinfo : EIATTR_PARAM_CBANK
	.align		4
        /*0070*/ 	.byte	0x04, 0x0a
        /*0072*/ 	.short	(.L_23 - .L_22)
	.align		4
.L_22:
        /*0074*/ 	.word	index@(.nv.constant0._Z27gaussian_elimination_kernelPdS_ii)
        /*0078*/ 	.short	0x0380
        /*007a*/ 	.short	0x0018


	//----- nvinfo : EIATTR_SW_WAR
	.align		4
.L_23:
        /*007c*/ 	.byte	0x04, 0x36
        /*007e*/ 	.short	(.L_25 - .L_24)
.L_24:
        /*0080*/ 	.word	0x00000008
.L_25:


//--------------------- .nv.callgraph             --------------------------
	.section	.nv.callgraph,"",@"SHT_CUDA_CALLGRAPH"
	.align	4
	.sectionentsize	8
	.align		4
        /*0000*/ 	.word	0x00000000
	.align		4
        /*0004*/ 	.word	0xffffffff
	.align		4
        /*0008*/ 	.word	0x00000000
	.align		4
        /*000c*/ 	.word	0xfffffffe
	.align		4
        /*0010*/ 	.word	0x00000000
	.align		4
        /*0014*/ 	.word	0xfffffffd
	.align		4
        /*0018*/ 	.word	0x00000000
	.align		4
        /*001c*/ 	.word	0xfffffffc


//--------------------- .text._Z27gaussian_elimination_kernelPdS_ii --------------------------
	.section	.text._Z27gaussian_elimination_kernelPdS_ii,"ax",@progbits
	.align	128
        .global         _Z27gaussian_elimination_kernelPdS_ii
        .type           _Z27gaussian_elimination_kernelPdS_ii,@function
        .size           _Z27gaussian_elimination_kernelPdS_ii,(.L_x_12 - _Z27gaussian_elimination_kernelPdS_ii)
        .other          _Z27gaussian_elimination_kernelPdS_ii,@"STO_CUDA_ENTRY STV_DEFAULT"
_Z27gaussian_elimination_kernelPdS_ii:
.text._Z27gaussian_elimination_kernelPdS_ii:
[----:B------:R-:W-:Y:S01]  /*0000*/  LDC R1, c[0x0][0x37c] ;  /* 0x0000df00ff017b82 */ /* 0x000fe20000000800 */
[----:B------:R-:W0:Y:S07]  /*0010*/  S2R R3, SR_TID.X ;  /* 0x0000000000037919 */ /* 0x000e2e0000002100 */
[----:B------:R-:W0:Y:S08]  /*0020*/  S2UR UR4, SR_CTAID.X ;  /* 0x00000000000479c3 */ /* 0x000e300000002500 */
[----:B------:R-:W0:Y:S08]  /*0030*/  LDC R0, c[0x0][0x360] ;  /* 0x0000d800ff007b82 */ /* 0x000e300000000800 */
[----:B------:R-:W1:Y:S01]  /*0040*/  LDC.64 R6, c[0x0][0x390] ;  /* 0x0000e400ff067b82 */ /* 0x000e620000000a00 */
[----:B0-----:R-:W-:-:S05]  /*0050*/  IMAD R0, R0, UR4, R3 ;  /* 0x0000000400007c24 */ /* 0x001fca000f8e0203 */
[----:B-1----:R-:W-:-:S04]  /*0060*/  ISETP.GE.AND P0, PT, R0, R7, PT ;  /* 0x000000070000720c */ /* 0x002fc80003f06270 */
[----:B------:R-:W-:-:S13]  /*0070*/  ISETP.LE.OR P0, PT, R0, R6, P0 ;  /* 0x000000060000720c */ /* 0x000fda0000703670 */
[----:B------:R-:W-:Y:S05]  /*0080*/  @P0 EXIT ;  /* 0x000000000000094d */ /* 0x000fea0003800000 */
[----:B------:R-:W0:Y:S01]  /*0090*/  LDC.64 R10, c[0x0][0x380] ;  /* 0x0000e000ff0a7b82 */ /* 0x000e220000000a00 */
[----:B------:R-:W1:Y:S01]  /*00a0*/  LDCU.64 UR6, c[0x0][0x358] ;  /* 0x00006b00ff0677ac */ /* 0x000e620008000a00 */
[----:B------:R-:W-:-:S04]  /*00b0*/  IMAD R5, R7, R6, R6 ;  /* 0x0000000607057224 */ /* 0x000fc800078e0206 */
[----:B0-----:R-:W-:-:S06]  /*00c0*/  IMAD.WIDE R4, R5, 0x8, R10 ;  /* 0x0000000805047825 */ /* 0x001fcc00078e020a */
[----:B-1----:R-:W2:Y:S01]  /*00d0*/  LDG.E.64 R4, desc[UR6][R4.64] ;  /* 0x0000000604047981 */ /* 0x002ea2000c1e1b00 */
[----:B------:R-:W-:-:S04]  /*00e0*/  IMAD R7, R0, R7, R6 ;  /* 0x0000000700077224 */ /* 0x000fc800078e0206 */
[----:B------:R-:W-:-:S05]  /*00f0*/  IMAD.WIDE R10, R7, 0x8, R10 ;  /* 0x00000008070a7825 */ /* 0x000fca00078e020a */
[----:B------:R-:W3:Y:S01]  /*0100*/  LDG.E.64 R8, desc[UR6][R10.64] ;  /* 0x000000060a087981 */ /* 0x000ee2000c1e1b00 */
[----:B------:R-:W-:Y:S01]  /*0110*/  IMAD.MOV.U32 R2, RZ, RZ, 0x1 ;  /* 0x00000001ff027424 */ /* 0x000fe200078e00ff */
[----:B------:R-:W-:Y:S01]  /*0120*/  BSSY.RECONVERGENT B0, `(.L_x_0) ;  /* 0x0000012000007945 */ /* 0x000fe20003800200 */
[----:B--2---:R-:W0:Y:S01]  /*0130*/  MUFU.RCP64H R3, R5 ;  /* 0x0000000500037308 */ /* 0x004e220000001800 */
[----:B---3--:R-:W-:-:S03]  /*0140*/  FSETP.GEU.AND P1, PT, |R9|, 6.5827683646048100446e-37, PT ;  /* 0x036000000900780b */ /* 0x008fc60003f2e200 */
[----:B0-----:R-:W-:-:S08]  /*0150*/  DFMA R12, -R4, R2, 1 ;  /* 0x3ff00000040c742b */ /* 0x001fd00000000102 */
[----:B------:R-:W-:-:S08]  /*0160*/  DFMA R12, R12, R12, R12 ;  /* 0x0000000c0c0c722b */ /* 0x000fd0000000000c */
[----:B------:R-:W-:-:S08]  /*0170*/  DFMA R12, R2, R12, R2 ;  /* 0x0000000c020c722b */ /* 0x000fd00000000002 */
[----:B------:R-:W-:-:S08]  /*0180*/  DFMA R2, -R4, R12, 1 ;  /* 0x3ff000000402742b */ /* 0x000fd0000000010c */
[----:B------:R-:W-:-:S08]  /*0190*/  DFMA R2, R12, R2, R12 ;  /* 0x000000020c02722b */ /* 0x000fd0000000000c */
[----:B------:R-:W-:-:S08]  /*01a0*/  DMUL R12, R8, R2 ;  /* 0x00000002080c7228 */ /* 0x000fd00000000000 */
[----:B------:R-:W-:-:S08]  /*01b0*/  DFMA R14, -R4, R12, R8 ;  /* 0x0000000c040e722b */ /* 0x000fd00000000108 */
[----:B------:R-:W-:-:S10]  /*01c0*/  DFMA R2, R2, R14, R12 ;  /* 0x0000000e0202722b */ /* 0x000fd4000000000c */
[----:B------:R-:W-:-:S05]  /*01d0*/  FFMA R6, RZ, R5, R3 ;  /* 0x00000005ff067223 */ /* 0x000fca0000000003 */
[----:B------:R-:W-:-:S13]  /*01e0*/  FSETP.GT.AND P0, PT, |R6|, 1.469367938527859385e-39, PT ;  /* 0x001000000600780b */ /* 0x000fda0003f04200 */
[----:B------:R-:W-:Y:S05]  /*01f0*/  @P0 BRA P1, `(.L_x_1) ;  /* 0x0000000000100947 */ /* 0x000fea0000800000 */
[----:B------:R-:W-:-:S07]  /*0200*/  MOV R6, 0x220 ;  /* 0x0000022000067802 */ /* 0x000fce0000000f00 */
[----:B------:R-:W-:Y:S05]  /*0210*/  CALL.REL.NOINC `($__internal_0_$__cuda_sm20_div_rn_f64_full) ;  /* 0x0000000800047944 */ /* 0x000fea0003c00000 */
[----:B------:R-:W-:Y:S02]  /*0220*/  IMAD.MOV.U32 R2, RZ, RZ, R14 ;  /* 0x000000ffff027224 */ /* 0x000fe400078e000e */
[----:B------:R-:W-:-:S07]  /*0230*/  IMAD.MOV.U32 R3, RZ, RZ, R15 ;  /* 0x000000ffff037224 */ /* 0x000fce00078e000f */
.L_x_1:
[----:B------:R-:W-:Y:S05]  /*0240*/  BSYNC.RECONVERGENT B0 ;  /* 0x0000000000007941 */ /* 0x000fea0003800200 */
.L_x_0:
[----:B------:R-:W0:Y:S02]  /*0250*/  LDC.64 R12, c[0x0][0x390] ;  /* 0x0000e400ff0c7b82 */ /* 0x000e240000000a00 */
[----:B0-----:R-:W-:-:S05]  /*0260*/  VIADD R8, R12, 0x1 ;  /* 0x000000010c087836 */ /* 0x001fca0000000000 */
[----:B------:R-:W-:-:S13]  /*0270*/  ISETP.GE.AND P0, PT, R8, R13, PT ;  /* 0x0000000d0800720c */ /* 0x000fda0003f06270 */
[----:B------:R-:W-:Y:S05]  /*0280*/  @P0 BRA `(.L_x_2) ;  /* 0x0000000400c40947 */ /* 0x000fea0003800000 */
[----:B------:R-:W-:Y:S02]  /*0290*/  IADD3 R5, PT, PT, R13, -0x2, -R12 ;  /* 0xfffffffe0d057810 */ /* 0x000fe40007ffe80c */
[----:B------:R-:W-:Y:S02]  /*02a0*/  LOP3.LUT R4, RZ, R12, RZ, 0x33, !PT ;  /* 0x0000000cff047212 */ /* 0x000fe400078e33ff */
[----:B------:R-:W-:-:S03]  /*02b0*/  ISETP.GE.U32.AND P0, PT, R5, 0x7, PT ;  /* 0x000000070500780c */ /* 0x000fc60003f06070 */
[----:B------:R-:W-:-:S05]  /*02c0*/  IMAD.IADD R4, R4, 0x1, R13 ;  /* 0x0000000104047824 */ /* 0x000fca00078e020d */
[----:B------:R-:W-:-:S05]  /*02d0*/  LOP3.LUT R5, R4, 0x7, RZ, 0xc0, !PT ;  /* 0x0000000704057812 */ /* 0x000fca00078ec0ff */
[----:B------:R-:W-:Y:S05]  /*02e0*/  @!P0 BRA `(.L_x_3) ;  /* 0x0000000000d08947 */ /* 0x000fea0003800000 */
[----:B------:R-:W0:Y:S01]  /*02f0*/  LDCU.64 UR4, c[0x0][0x380] ;  /* 0x00007000ff0477ac */ /* 0x000e220008000a00 */
[----:B------:R-:W1:Y:S01]  /*0300*/  LDC R8, c[0x0][0x390] ;  /* 0x0000e400ff087b82 */ /* 0x000e620000000800 */
[----:B------:R-:W-:Y:S01]  /*0310*/  LOP3.LUT R9, R4, 0xfffffff8, RZ, 0xc0, !PT ;  /* 0xfffffff804097812 */ /* 0x000fe200078ec0ff */
[----:B------:R-:W-:Y:S02]  /*0320*/  IMAD R6, R13, R12, R12 ;  /* 0x0000000c0d067224 */ /* 0x000fe400078e020c */
[----:B------:R-:W-:Y:S02]  /*0330*/  VIADD R7, R7, 0x1 ;  /* 0x0000000107077836 */ /* 0x000fe40000000000 */
[----:B------:R-:W-:Y:S02]  /*0340*/  VIADD R6, R6, 0x1 ;  /* 0x0000000106067836 */ /* 0x000fe40000000000 */
[----:B------:R-:W-:Y:S01]  /*0350*/  IMAD.MOV R9, RZ, RZ, -R9 ;  /* 0x000000ffff097224 */ /* 0x000fe200078e0a09 */
[----:B0-----:R-:W-:-:S04]  /*0360*/  UIADD3 UR4, UP0, UPT, UR4, 0x20, URZ ;  /* 0x0000002004047890 */ /* 0x001fc8000ff1e0ff */
[----:B------:R-:W-:Y:S02]  /*0370*/  UIADD3.X UR5, UPT, UPT, URZ, UR5, URZ, UP0, !UPT ;  /* 0x00000005ff057290 */ /* 0x000fe400087fe4ff */
[----:B------:R-:W-:-:S04]  /*0380*/  IMAD.U32 R14, RZ, RZ, UR4 ;  /* 0x00000004ff0e7e24 */ /* 0x000fc8000f8e00ff */
[----:B------:R-:W-:-:S07]  /*0390*/  IMAD.U32 R15, RZ, RZ, UR5 ;  /* 0x00000005ff0f7e24 */ /* 0x000fce000f8e00ff */
.L_x_4:
[----:B------:R-:W-:-:S04]  /*03a0*/  IMAD.WIDE R18, R6, 0x8, R14 ;  /* 0x0000000806127825 */ /* 0x000fc800078e020e */
[----:B--2---:R-:W-:Y:S01]  /*03b0*/  IMAD.WIDE R16, R7, 0x8, R14 ;  /* 0x0000000807107825 */ /* 0x004fe200078e020e */
[----:B------:R-:W2:Y:S04]  /*03c0*/  LDG.E.64 R20, desc[UR6][R18.64+-0x20] ;  /* 0xffffe00612147981 */ /* 0x000ea8000c1e1b00 */
[----:B------:R-:W2:Y:S04]  /*03d0*/  LDG.E.64 R26, desc[UR6][R16.64+-0x20] ;  /* 0xffffe006101a7981 */ /* 0x000ea8000c1e1b00 */
[----:B------:R-:W3:Y:S04]  /*03e0*/  LDG.E.64 R22, desc[UR6][R16.64+-0x18] ;  /* 0xffffe80610167981 */ /* 0x000ee8000c1e1b00 */
[----:B------:R-:W4:Y:S04]  /*03f0*/  LDG.E.64 R24, desc[UR6][R16.64+-0x10] ;  /* 0xfffff00610187981 */ /* 0x000f28000c1e1b00 */
[----:B------:R-:W5:Y:S01]  /*0400*/  LDG.E.64 R28, desc[UR6][R16.64+-0x8] ;  /* 0xfffff806101c7981 */ /* 0x000f62000c1e1b00 */
[----:B--2---:R-:W-:-:S07]  /*0410*/  DFMA R26, R20, -R2, R26 ;  /* 0x80000002141a722b */ /* 0x004fce000000001a */
[----:B------:R0:W-:Y:S04]  /*0420*/  STG.E.64 desc[UR6][R16.64+-0x20], R26 ;  /* 0xffffe01a10007986 */ /* 0x0001e8000c101b06 */
[----:B------:R-:W3:Y:S04]  /*0430*/  LDG.E.64 R20, desc[UR6][R18.64+-0x18] ;  /* 0xffffe80612147981 */ /* 0x000ee8000c1e1b00 */
[----:B0-----:R-:W2:Y:S01]  /*0440*/  LDG.E.64 R26, desc[UR6][R16.64] ;  /* 0x00000006101a7981 */ /* 0x001ea2000c1e1b00 */
[----:B---3--:R-:W-:-:S07]  /*0450*/  DFMA R22, R20, -R2, R22 ;  /* 0x800000021416722b */ /* 0x008fce0000000016 */
[----:B------:R0:W-:Y:S04]  /*0460*/  STG.E.64 desc[UR6][R16.64+-0x18], R22 ;  /* 0xffffe81610007986 */ /* 0x0001e8000c101b06 */
[----:B------:R-:W4:Y:S04]  /*0470*/  LDG.E.64 R20, desc[UR6][R18.64+-0x10] ;  /* 0xfffff00612147981 */ /* 0x000f28000c1e1b00 */
[----:B0-----:R-:W3:Y:S01]  /*0480*/  LDG.E.64 R22, desc[UR6][R16.64+0x8] ;  /* 0x0000080610167981 */ /* 0x001ee2000c1e1b00 */
[----:B----4-:R-:W-:-:S07]  /*0490*/  DFMA R24, R20, -R2, R24 ;  /* 0x800000021418722b */ /* 0x010fce0000000018 */
[----:B------:R0:W-:Y:S04]  /*04a0*/  STG.E.64 desc[UR6][R16.64+-0x10], R24 ;  /* 0xfffff01810007986 */ /* 0x0001e8000c101b06 */
[----:B------:R-:W5:Y:S02]  /*04b0*/  LDG.E.64 R20, desc[UR6][R18.64+-0x8] ;  /* 0xfffff80612147981 */ /* 0x000f64000c1e1b00 */
[----:B-----5:R-:W-:-:S07]  /*04c0*/  DFMA R28, R20, -R2, R28 ;  /* 0x80000002141c722b */ /* 0x020fce000000001c */
[----:B------:R4:W-:Y:S04]  /*04d0*/  STG.E.64 desc[UR6][R16.64+-0x8], R28 ;  /* 0xfffff81c10007986 */ /* 0x0009e8000c101b06 */
[----:B------:R-:W2:Y:S02]  /*04e0*/  LDG.E.64 R20, desc[UR6][R18.64] ;  /* 0x0000000612147981 */ /* 0x000ea4000c1e1b00 */
[----:B--2---:R-:W-:-:S07]  /*04f0*/  DFMA R26, R20, -R2, R26 ;  /* 0x80000002141a722b */ /* 0x004fce000000001a */
[----:B------:R2:W-:Y:S04]  /*0500*/  STG.E.64 desc[UR6][R16.64], R26 ;  /* 0x0000001a10007986 */ /* 0x0005e8000c101b06 */
[----:B------:R-:W3:Y:S02]  /*0510*/  LDG.E.64 R20, desc[UR6][R18.64+0x8] ;  /* 0x0000080612147981 */ /* 0x000ee4000c1e1b00 */
[-C--:B---3--:R-:W-:Y:S02]  /*0520*/  DFMA R22, R20, -R2.reuse, R22 ;  /* 0x800000021416722b */ /* 0x088fe40000000016 */
[----:B------:R-:W3:Y:S05]  /*0530*/  LDG.E.64 R20, desc[UR6][R16.64+0x10] ;  /* 0x0000100610147981 */ /* 0x000eea000c1e1b00 */
[----:B------:R2:W-:Y:S04]  /*0540*/  STG.E.64 desc[UR6][R16.64+0x8], R22 ;  /* 0x0000081610007986 */ /* 0x0005e8000c101b06 */
[----:B0-----:R-:W3:Y:S02]  /*0550*/  LDG.E.64 R24, desc[UR6][R18.64+0x10] ;  /* 0x0000100612187981 */ /* 0x001ee4000c1e1b00 */
[----:B---3--:R-:W-:-:S02]  /*0560*/  DFMA R20, R24, -R2, R20 ;  /* 0x800000021814722b */ /* 0x008fc40000000014 */
[----:B------:R-:W3:Y:S05]  /*0570*/  LDG.E.64 R24, desc[UR6][R16.64+0x18] ;  /* 0x0000180610187981 */ /* 0x000eea000c1e1b00 */
[----:B------:R2:W-:Y:S04]  /*0580*/  STG.E.64 desc[UR6][R16.64+0x10], R20 ;  /* 0x0000101410007986 */ /* 0x0005e8000c101b06 */
[----:B----4-:R-:W3:Y:S01]  /*0590*/  LDG.E.64 R28, desc[UR6][R18.64+0x18] ;  /* 0x00001806121c7981 */ /* 0x010ee2000c1e1b00 */
[----:B------:R-:W-:-:S04]  /*05a0*/  IADD3 R9, PT, PT, R9, 0x8, RZ ;  /* 0x0000000809097810 */ /* 0x000fc80007ffe0ff */
[----:B------:R-:W-:Y:S01]  /*05b0*/  ISETP.NE.AND P0, PT, R9, RZ, PT ;  /* 0x000000ff0900720c */ /* 0x000fe20003f05270 */
[----:B-1----:R-:W-:Y:S02]  /*05c0*/  VIADD R8, R8, 0x8 ;  /* 0x0000000808087836 */ /* 0x002fe40000000000 */
[----:B------:R-:W-:Y:S02]  /*05d0*/  VIADD R6, R6, 0x8 ;  /* 0x0000000806067836 */ /* 0x000fe40000000000 */
[----:B------:R-:W-:Y:S01]  /*05e0*/  VIADD R7, R7, 0x8 ;  /* 0x0000000807077836 */ /* 0x000fe20000000000 */
[----:B---3--:R-:W-:-:S07]  /*05f0*/  DFMA R24, R28, -R2, R24 ;  /* 0x800000021c18722b */ /* 0x008fce0000000018 */
[----:B------:R2:W-:Y:S01]  /*0600*/  STG.E.64 desc[UR6][R16.64+0x18], R24 ;  /* 0x0000181810007986 */ /* 0x0005e2000c101b06 */
[----:B------:R-:W-:Y:S05]  /*0610*/  @P0 BRA `(.L_x_4) ;  /* 0xfffffffc00600947 */ /* 0x000fea000383ffff */
[----:B------:R-:W-:-:S07]  /*0620*/  VIADD R8, R8, 0x1 ;  /* 0x0000000108087836 */ /* 0x000fce0000000000 */
.L_x_3:
[----:B------:R-:W-:-:S13]  /*0630*/  ISETP.NE.AND P0, PT, R5, RZ, PT ;  /* 0x000000ff0500720c */ /* 0x000fda0003f05270 */
[----:B------:R-:W-:Y:S05]  /*0640*/  @!P0 BRA `(.L_x_2) ;  /* 0x0000000000d48947 */ /* 0x000fea0003800000 */
[----:B------:R-:W-:Y:S02]  /*0650*/  ISETP.GE.U32.AND P0, PT, R5, 0x4, PT ;  /* 0x000000040500780c */ /* 0x000fe40003f06070 */
[----:B------:R-:W-:-:S04]  /*0660*/  LOP3.LUT R9, R4, 0x3, RZ, 0xc0, !PT ;  /* 0x0000000304097812 */ /* 0x000fc800078ec0ff */
[----:B------:R-:W-:-:S07]  /*0670*/  ISETP.NE.AND P1, PT, R9, RZ, PT ;  /* 0x000000ff0900720c */ /* 0x000fce0003f25270 */
[----:B------:R-:W-:Y:S06]  /*0680*/  @!P0 BRA `(.L_x_5) ;  /* 0x0000000000588947 */ /* 0x000fec0003800000 */
[----:B------:R-:W0:Y:S01]  /*0690*/  LDC.64 R6, c[0x0][0x380] ;  /* 0x0000e000ff067b82 */ /* 0x000e220000000a00 */
[--C-:B------:R-:W-:Y:S02]  /*06a0*/  IMAD R15, R13, R12, R8.reuse ;  /* 0x0000000c0d0f7224 */ /* 0x100fe400078e0208 */
[----:B------:R-:W-:Y:S02]  /*06b0*/  IMAD R5, R0, R13, R8 ;  /* 0x0000000d00057224 */ /* 0x000fe400078e0208 */
[----:B0-----:R-:W-:-:S04]  /*06c0*/  IMAD.WIDE R14, R15, 0x8, R6 ;  /* 0x000000080f0e7825 */ /* 0x001fc800078e0206 */
[----:B------:R-:W-:Y:S01]  /*06d0*/  IMAD.WIDE R6, R5, 0x8, R6 ;  /* 0x0000000805067825 */ /* 0x000fe200078e0206 */
[----:B--2---:R-:W2:Y:S04]  /*06e0*/  LDG.E.64 R16, desc[UR6][R14.64] ;  /* 0x000000060e107981 */ /* 0x004ea8000c1e1b00 */
[----:B------:R-:W2:Y:S04]  /*06f0*/  LDG.E.64 R18, desc[UR6][R6.64] ;  /* 0x0000000606127981 */ /* 0x000ea8000c1e1b00 */
[----:B------:R-:W3:Y:S04]  /*0700*/  LDG.E.64 R20, desc[UR6][R6.64+0x8] ;  /* 0x0000080606147981 */ /* 0x000ee8000c1e1b00 */
[----:B------:R-:W4:Y:S04]  /*0710*/  LDG.E.64 R22, desc[UR6][R6.64+0x10] ;  /* 0x0000100606167981 */ /* 0x000f28000c1e1b00 */
[----:B------:R-:W5:Y:S01]  /*0720*/  LDG.E.64 R24, desc[UR6][R6.64+0x18] ;  /* 0x0000180606187981 */ /* 0x000f62000c1e1b00 */
[----:B--2---:R-:W-:-:S07]  /*0730*/  DFMA R16, R16, -R2, R18 ;  /* 0x800000021010722b */ /* 0x004fce0000000012 */
[----:B------:R0:W-:Y:S04]  /*0740*/  STG.E.64 desc[UR6][R6.64], R16 ;  /* 0x0000001006007986 */ /* 0x0001e8000c101b06 */
[----:B------:R-:W3:Y:S02]  /*0750*/  LDG.E.64 R18, desc[UR6][R14.64+0x8] ;  /* 0x000008060e127981 */ /* 0x000ee4000c1e1b00 */
[----:B---3--:R-:W-:-:S07]  /*0760*/  DFMA R18, R18, -R2, R20 ;  /* 0x800000021212722b */ /* 0x008fce0000000014 */
[----:B------:R0:W-:Y:S04]  /*0770*/  STG.E.64 desc[UR6][R6.64+0x8], R18 ;  /* 0x0000081206007986 */ /* 0x0001e8000c101b06 */
[----:B------:R-:W4:Y:S02]  /*0780*/  LDG.E.64 R20, desc[UR6][R14.64+0x10] ;  /* 0x000010060e147981 */ /* 0x000f24000c1e1b00 */
[----:B----4-:R-:W-:-:S07]  /*0790*/  DFMA R20, R20, -R2, R22 ;  /* 0x800000021414722b */ /* 0x010fce0000000016 */
[----:B------:R0:W-:Y:S04]  /*07a0*/  STG.E.64 desc[UR6][R6.64+0x10], R20 ;  /* 0x0000101406007986 */ /* 0x0001e8000c101b06 */
[----:B------:R-:W5:Y:S01]  /*07b0*/  LDG.E.64 R22, desc[UR6][R14.64+0x18] ;  /* 0x000018060e167981 */ /* 0x000f62000c1e1b00 */
[----:B------:R-:W-:Y:S01]  /*07c0*/  VIADD R8, R8, 0x4 ;  /* 0x0000000408087836 */ /* 0x000fe20000000000 */
[----:B-----5:R-:W-:-:S07]  /*07d0*/  DFMA R22, R22, -R2, R24 ;  /* 0x800000021616722b */ /* 0x020fce0000000018 */
[----:B------:R0:W-:Y:S04]  /*07e0*/  STG.E.64 desc[UR6][R6.64+0x18], R22 ;  /* 0x0000181606007986 */ /* 0x0001e8000c101b06 */
.L_x_5:
[----:B------:R-:W-:Y:S05]  /*07f0*/  @!P1 BRA `(.L_x_2) ;  /* 0x0000000000689947 */ /* 0x000fea0003800000 */
[----:B------:R-:W-:-:S13]  /*0800*/  ISETP.NE.AND P0, PT, R9, 0x1, PT ;  /* 0x000000010900780c */ /* 0x000fda0003f05270 */
[----:B0-----:R-:W0:Y:S01]  /*0810*/  @P0 LDC.64 R6, c[0x0][0x380] ;  /* 0x0000e000ff060b82 */ /* 0x001e220000000a00 */
[--C-:B--2---:R-:W-:Y:S02]  /*0820*/  @P0 IMAD R21, R13, R12, R8.reuse ;  /* 0x0000000c0d150224 */ /* 0x104fe400078e0208 */
[----:B------:R-:W-:Y:S02]  /*0830*/  @P0 IMAD R5, R0, R13, R8 ;  /* 0x0000000d00050224 */ /* 0x000fe400078e0208 */
[----:B0-----:R-:W-:-:S04]  /*0840*/  @P0 IMAD.WIDE R20, R21, 0x8, R6 ;  /* 0x0000000815140825 */ /* 0x001fc800078e0206 */
[----:B------:R-:W-:Y:S01]  /*0850*/  @P0 IMAD.WIDE R6, R5, 0x8, R6 ;  /* 0x0000000805060825 */ /* 0x000fe200078e0206 */
[----:B------:R-:W2:Y:S04]  /*0860*/  @P0 LDG.E.64 R14, desc[UR6][R20.64] ;  /* 0x00000006140e0981 */ /* 0x000ea8000c1e1b00 */
[----:B------:R-:W2:Y:S01]  /*0870*/  @P0 LDG.E.64 R16, desc[UR6][R6.64] ;  /* 0x0000000606100981 */ /* 0x000ea2000c1e1b00 */
[----:B------:R-:W-:-:S04]  /*0880*/  LOP3.LUT R4, R4, 0x1, RZ, 0xc0, !PT ;  /* 0x0000000104047812 */ /* 0x000fc800078ec0ff */
[----:B------:R-:W-:-:S13]  /*0890*/  ISETP.NE.U32.AND P1, PT, R4, 0x1, PT ;  /* 0x000000010400780c */ /* 0x000fda0003f25070 */
[----:B------:R-:W0:Y:S01]  /*08a0*/  @!P1 LDC.64 R22, c[0x0][0x380] ;  /* 0x0000e000ff169b82 */ /* 0x000e220000000a00 */
[----:B--2---:R-:W-:Y:S01]  /*08b0*/  @P0 DFMA R16, R14, -R2, R16 ;  /* 0x800000020e10022b */ /* 0x004fe20000000010 */
[----:B------:R-:W2:Y:S06]  /*08c0*/  @P0 LDG.E.64 R14, desc[UR6][R6.64+0x8] ;  /* 0x00000806060e0981 */ /* 0x000eac000c1e1b00 */
[----:B------:R1:W-:Y:S04]  /*08d0*/  @P0 STG.E.64 desc[UR6][R6.64], R16 ;  /* 0x0000001006000986 */ /* 0x0003e8000c101b06 */
[----:B------:R-:W2:Y:S01]  /*08e0*/  @P0 LDG.E.64 R18, desc[UR6][R20.64+0x8] ;  /* 0x0000080614120981 */ /* 0x000ea2000c1e1b00 */
[----:B------:R-:W-:-:S04]  /*08f0*/  @P0 VIADD R8, R8, 0x2 ;  /* 0x0000000208080836 */ /* 0x000fc80000000000 */
[--C-:B------:R-:W-:Y:S02]  /*0900*/  @!P1 IMAD R5, R13, R12, R8.reuse ;  /* 0x0000000c0d059224 */ /* 0x100fe400078e0208 */
[----:B------:R-:W-:Y:S02]  /*0910*/  @!P1 IMAD R9, R0, R13, R8 ;  /* 0x0000000d00099224 */ /* 0x000fe400078e0208 */
[----:B0-----:R-:W-:-:S04]  /*0920*/  @!P1 IMAD.WIDE R4, R5, 0x8, R22 ;  /* 0x0000000805049825 */ /* 0x001fc800078e0216 */
[----:B------:R-:W-:Y:S01]  /*0930*/  @!P1 IMAD.WIDE R8, R9, 0x8, R22 ;  /* 0x0000000809089825 */ /* 0x000fe200078e0216 */
[----:B--2---:R-:W-:-:S07]  /*0940*/  @P0 DFMA R14, R18, -R2, R14 ;  /* 0x80000002120e022b */ /* 0x004fce000000000e */
[----:B------:R3:W-:Y:S04]  /*0950*/  @P0 STG.E.64 desc[UR6][R6.64+0x8], R14 ;  /* 0x0000080e06000986 */ /* 0x0007e8000c101b06 */
[----:B------:R-:W2:Y:S04]  /*0960*/  @!P1 LDG.E.64 R4, desc[UR6][R4.64] ;  /* 0x0000000604049981 */ /* 0x000ea8000c1e1b00 */
[----:B-1----:R-:W2:Y:S02]  /*0970*/  @!P1 LDG.E.64 R16, desc[UR6][R8.64] ;  /* 0x0000000608109981 */ /* 0x002ea4000c1e1b00 */
[----:B--2---:R-:W-:-:S07]  /*0980*/  @!P1 DFMA R16, R4, -R2, R16 ;  /* 0x800000020410922b */ /* 0x004fce0000000010 */
[----:B------:R3:W-:Y:S04]  /*0990*/  @!P1 STG.E.64 desc[UR6][R8.64], R16 ;  /* 0x0000001008009986 */ /* 0x0007e8000c101b06 */
.L_x_2:
[----:B------:R-:W1:Y:S02]  /*09a0*/  LDC.64 R4, c[0x0][0x388] ;  /* 0x0000e200ff047b82 */ /* 0x000e640000000a00 */
[----:B-1----:R-:W-:-:S04]  /*09b0*/  IMAD.WIDE R12, R12, 0x8, R4 ;  /* 0x000000080c0c7825 */ /* 0x002fc800078e0204 */
[----:B------:R-:W-:Y:S02]  /*09c0*/  IMAD.WIDE R4, R0, 0x8, R4 ;  /* 0x0000000800047825 */ /* 0x000fe400078e0204 */
[----:B------:R-:W4:Y:S04]  /*09d0*/  LDG.E.64 R12, desc[UR6][R12.64] ;  /* 0x000000060c0c7981 */ /* 0x000f28000c1e1b00 */
[----:B0--3--:R-:W4:Y:S02]  /*09e0*/  LDG.E.64 R6, desc[UR6][R4.64] ;  /* 0x0000000604067981 */ /* 0x009f24000c1e1b00 */
[----:B----4-:R-:W-:-:S07]  /*09f0*/  DFMA R6, R12, -R2, R6 ;  /* 0x800000020c06722b */ /* 0x010fce0000000006 */
[----:B------:R-:W-:Y:S04]  /*0a00*/  STG.E.64 desc[UR6][R4.64], R6 ;  /* 0x0000000604007986 */ /* 0x000fe8000c101b06 */
[----:B------:R-:W-:Y:S01]  /*0a10*/  STG.E.64 desc[UR6][R10.64], RZ ;  /* 0x000000ff0a007986 */ /* 0x000fe2000c101b06 */
[----:B------:R-:W-:Y:S05]  /*0a20*/  EXIT ;  /* 0x000000000000794d */ /* 0x000fea0003800000 */
        .weak           $__internal_0_$__cuda_sm20_div_rn_f64_full
        .type           $__internal_0_$__cuda_sm20_div_rn_f64_full,@function
        .size           $__internal_0_$__cuda_sm20_div_rn_f64_full,(.L_x_12 - $__internal_0_$__cuda_sm20_div_rn_f64_full)
$__internal_0_$__cuda_sm20_div_rn_f64_full:
[C---:B------:R-:W-:Y:S01]  /*0a30*/  FSETP.GEU.AND P0, PT, |R5|.reuse, 1.469367938527859385e-39, PT ;  /* 0x001000000500780b */ /* 0x040fe20003f0e200 */
[----:B------:R-:W-:Y:S01]  /*0a40*/  BSSY.RECONVERGENT B1, `(.L_x_6) ;  /* 0x0000057000017945 */ /* 0x000fe20003800200 */
[----:B------:R-:W-:Y:S02]  /*0a50*/  LOP3.LUT R2, R5, 0x800fffff, RZ, 0xc0, !PT ;  /* 0x800fffff05027812 */ /* 0x000fe400078ec0ff */
[C---:B------:R-:W-:Y:S02]  /*0a60*/  FSETP.GEU.AND P2, PT, |R9|.reuse, 1.469367938527859385e-39, PT ;  /* 0x001000000900780b */ /* 0x040fe40003f4e200 */
[----:B------:R-:W-:Y:S01]  /*0a70*/  LOP3.LUT R3, R2, 0x3ff00000, RZ, 0xfc, !PT ;  /* 0x3ff0000002037812 */ /* 0x000fe200078efcff */
[----:B------:R-:W-:Y:S01]  /*0a80*/  IMAD.MOV.U32 R2, RZ, RZ, R4 ;  /* 0x000000ffff027224 */ /* 0x000fe200078e0004 */
[----:B------:R-:W-:Y:S02]  /*0a90*/  MOV R12, 0x1 ;  /* 0x00000001000c7802 */ /* 0x000fe40000000f00 */
[----:B------:R-:W-:-:S02]  /*0aa0*/  LOP3.LUT R14, R9, 0x7ff00000, RZ, 0xc0, !PT ;  /* 0x7ff00000090e7812 */ /* 0x000fc400078ec0ff */
[----:B------:R-:W-:Y:S01]  /*0ab0*/  LOP3.LUT R21, R5, 0x7ff00000, RZ, 0xc0, !PT ;  /* 0x7ff0000005157812 */ /* 0x000fe200078ec0ff */
[----:B------:R-:W-:-:S03]  /*0ac0*/  @!P0 DMUL R2, R4, 8.98846567431157953865e+307 ;  /* 0x7fe0000004028828 */ /* 0x000fc60000000000 */
[C---:B------:R-:W-:Y:S02]  /*0ad0*/  ISETP.GE.U32.AND P1, PT, R14.reuse, R21, PT ;  /* 0x000000150e00720c */ /* 0x040fe40003f26070 */
[----:B------:R-:W-:Y:S01]  /*0ae0*/  @!P2 LOP3.LUT R15, R5, 0x7ff00000, RZ, 0xc0, !PT ;  /* 0x7ff00000050fa812 */ /* 0x000fe200078ec0ff */
[----:B------:R-:W0:Y:S03]  /*0af0*/  MUFU.RCP64H R13, R3 ;  /* 0x00000003000d7308 */ /* 0x000e260000001800 */
[----:B------:R-:W-:Y:S01]  /*0b00*/  @!P2 ISETP.GE.U32.AND P3, PT, R14, R15, PT ;  /* 0x0000000f0e00a20c */ /* 0x000fe20003f66070 */
[----:B------:R-:W-:-:S05]  /*0b10*/  IMAD.MOV.U32 R15, RZ, RZ, 0x1ca00000 ;  /* 0x1ca00000ff0f7424 */ /* 0x000fca00078e00ff */
[----:B------:R-:W-:-:S04]  /*0b20*/  @!P2 SEL R19, R15, 0x63400000, !P3 ;  /* 0x634000000f13a807 */ /* 0x000fc80005800000 */
[----:B------:R-:W-:Y:S01]  /*0b30*/  @!P2 LOP3.LUT R22, R19, 0x80000000, R9, 0xf8, !PT ;  /* 0x800000001316a812 */ /* 0x000fe200078ef809 */
[----:B0-----:R-:W-:-:S03]  /*0b40*/  DFMA R16, R12, -R2, 1 ;  /* 0x3ff000000c10742b */ /* 0x001fc60000000802 */
[----:B------:R-:W-:Y:S01]  /*0b50*/  @!P2 LOP3.LUT R23, R22, 0x100000, RZ, 0xfc, !PT ;  /* 0x001000001617a812 */ /* 0x000fe200078efcff */
[----:B------:R-:W-:-:S04]  /*0b60*/  @!P2 IMAD.MOV.U32 R22, RZ, RZ, RZ ;  /* 0x000000ffff16a224 */ /* 0x000fc800078e00ff */
[----:B------:R-:W-:-:S08]  /*0b70*/  DFMA R16, R16, R16, R16 ;  /* 0x000000101010722b */ /* 0x000fd00000000010 */
[----:B------:R-:W-:Y:S01]  /*0b80*/  DFMA R16, R12, R16, R12 ;  /* 0x000000100c10722b */ /* 0x000fe2000000000c */
[----:B------:R-:W-:Y:S01]  /*0b90*/  SEL R13, R15, 0x63400000, !P1 ;  /* 0x634000000f0d7807 */ /* 0x000fe20004800000 */
[----:B------:R-:W-:-:S03]  /*0ba0*/  IMAD.MOV.U32 R12, RZ, RZ, R8 ;  /* 0x000000ffff0c7224 */ /* 0x000fc600078e0008 */
[----:B------:R-:W-:-:S03]  /*0bb0*/  LOP3.LUT R13, R13, 0x800fffff, R9, 0xf8, !PT ;  /* 0x800fffff0d0d7812 */ /* 0x000fc600078ef809 */
[----:B------:R-:W-:-:S03]  /*0bc0*/  DFMA R18, R16, -R2, 1 ;  /* 0x3ff000001012742b */ /* 0x000fc60000000802 */
[----:B------:R-:W-:Y:S01]  /*0bd0*/  @!P2 DFMA R12, R12, 2, -R22 ;  /* 0x400000000c0ca82b */ /* 0x000fe20000000816 */
[----:B------:R-:W-:-:S04]  /*0be0*/  IMAD.MOV.U32 R22, RZ, RZ, R14 ;  /* 0x000000ffff167224 */ /* 0x000fc800078e000e */
[----:B------:R-:W-:Y:S01]  /*0bf0*/  DFMA R16, R16, R18, R16 ;  /* 0x000000121010722b */ /* 0x000fe20000000010 */
[----:B------:R-:W-:Y:S01]  /*0c00*/  IMAD.MOV.U32 R23, RZ, RZ, R21 ;  /* 0x000000ffff177224 */ /* 0x000fe200078e0015 */
[----:B------:R-:W-:-:S03]  /*0c10*/  @!P0 LOP3.LUT R23, R3, 0x7ff00000, RZ, 0xc0, !PT ;  /* 0x7ff0000003178812 */ /* 0x000fc600078ec0ff */
[----:B------:R-:W-:Y:S02]  /*0c20*/  @!P2 LOP3.LUT R22, R13, 0x7ff00000, RZ, 0xc0, !PT ;  /* 0x7ff000000d16a812 */ /* 0x000fe400078ec0ff */
[----:B------:R-:W-:Y:S01]  /*0c30*/  VIADD R25, R23, 0xffffffff ;  /* 0xffffffff17197836 */ /* 0x000fe20000000000 */
[----:B------:R-:W-:Y:S02]  /*0c40*/  DMUL R18, R16, R12 ;  /* 0x0000000c10127228 */ /* 0x000fe40000000000 */
[----:B------:R-:W-:-:S05]  /*0c50*/  VIADD R24, R22, 0xffffffff ;  /* 0xffffffff16187836 */ /* 0x000fca0000000000 */
[----:B------:R-:W-:Y:S01]  /*0c60*/  ISETP.GT.U32.AND P0, PT, R24, 0x7feffffe, PT ;  /* 0x7feffffe1800780c */ /* 0x000fe20003f04070 */
[----:B------:R-:W-:-:S03]  /*0c70*/  DFMA R20, R18, -R2, R12 ;  /* 0x800000021214722b */ /* 0x000fc6000000000c */
[----:B------:R-:W-:-:S05]  /*0c80*/  ISETP.GT.U32.OR P0, PT, R25, 0x7feffffe, P0 ;  /* 0x7feffffe1900780c */ /* 0x000fca0000704470 */
[----:B------:R-:W-:-:S08]  /*0c90*/  DFMA R16, R16, R20, R18 ;  /* 0x000000141010722b */ /* 0x000fd00000000012 */
[----:B------:R-:W-:Y:S05]  /*0ca0*/  @P0 BRA `(.L_x_7) ;  /* 0x00000000006c0947 */ /* 0x000fea0003800000 */
[----:B------:R-:W-:-:S04]  /*0cb0*/  LOP3.LUT R9, R5, 0x7ff00000, RZ, 0xc0, !PT ;  /* 0x7ff0000005097812 */ /* 0x000fc800078ec0ff */
[CC--:B------:R-:W-:Y:S02]  /*0cc0*/  VIADDMNMX R8, R14.reuse, -R9.reuse, 0xb9600000, !PT ;  /* 0xb96000000e087446 */ /* 0x0c0fe40007800909 */
[----:B------:R-:W-:Y:S02]  /*0cd0*/  ISETP.GE.U32.AND P0, PT, R14, R9, PT ;  /* 0x000000090e00720c */ /* 0x000fe40003f06070 */
[----:B------:R-:W-:Y:S02]  /*0ce0*/  VIMNMX R8, PT, PT, R8, 0x46a00000, PT ;  /* 0x46a0000008087848 */ /* 0x000fe40003fe0100 */
[----:B------:R-:W-:-:S04]  /*0cf0*/  SEL R15, R15, 0x63400000, !P0 ;  /* 0x634000000f0f7807 */ /* 0x000fc80004000000 */
[----:B------:R-:W-:Y:S01]  /*0d00*/  IADD3 R18, PT, PT, -R15, R8, RZ ;  /* 0x000000080f127210 */ /* 0x000fe20007ffe1ff */
[----:B------:R-:W-:-:S04]  /*0d10*/  IMAD.MOV.U32 R8, RZ, RZ, RZ ;  /* 0x000000ffff087224 */ /* 0x000fc800078e00ff */
[----:B------:R-:W-:-:S06]  /*0d20*/  VIADD R9, R18, 0x7fe00000 ;  /* 0x7fe0000012097836 */ /* 0x000fcc0000000000 */
[----:B------:R-:W-:-:S10]  /*0d30*/  DMUL R14, R16, R8 ;  /* 0x00000008100e7228 */ /* 0x000fd40000000000 */
[----:B------:R-:W-:-:S13]  /*0d40*/  FSETP.GTU.AND P0, PT, |R15|, 1.469367938527859385e-39, PT ;  /* 0x001000000f00780b */ /* 0x000fda0003f0c200 */
[----:B------:R-:W-:Y:S05]  /*0d50*/  @P0 BRA `(.L_x_8) ;  /* 0x0000000000940947 */ /* 0x000fea0003800000 */
[----:B------:R-:W-:Y:S01]  /*0d60*/  DFMA R2, R16, -R2, R12 ;  /* 0x800000021002722b */ /* 0x000fe2000000000c */
[----:B------:R-:W-:-:S09]  /*0d70*/  IMAD.MOV.U32 R8, RZ, RZ, RZ ;  /* 0x000000ffff087224 */ /* 0x000fd200078e00ff */
[C---:B------:R-:W-:Y:S02]  /*0d80*/  FSETP.NEU.AND P0, PT, R3.reuse, RZ, PT ;  /* 0x000000ff0300720b */ /* 0x040fe40003f0d000 */
[----:B------:R-:W-:-:S04]  /*0d90*/  LOP3.LUT R5, R3, 0x80000000, R5, 0x48, !PT ;  /* 0x8000000003057812 */ /* 0x000fc800078e4805 */
[----:B------:R-:W-:-:S07]  /*0da0*/  LOP3.LUT R9, R5, R9, RZ, 0xfc, !PT ;  /* 0x0000000905097212 */ /* 0x000fce00078efcff */
[----:B------:R-:W-:Y:S05]  /*0db0*/  @!P0 BRA `(.L_x_8) ;  /* 0x00000000007c8947 */ /* 0x000fea0003800000 */
[----:B------:R-:W-:Y:S01]  /*0dc0*/  IMAD.MOV R3, RZ, RZ, -R18 ;  /* 0x000000ffff037224 */ /* 0x000fe200078e0a12 */
[----:B------:R-:W-:Y:S01]  /*0dd0*/  DMUL.RP R8, R16, R8 ;  /* 0x0000000810087228 */ /* 0x000fe20000008000 */
[----:B------:R-:W-:-:S06]  /*0de0*/  IMAD.MOV.U32 R2, RZ, RZ, RZ ;  /* 0x000000ffff027224 */ /* 0x000fcc00078e00ff */
[----:B------:R-:W-:-:S03]  /*0df0*/  DFMA R2, R14, -R2, R16 ;  /* 0x800000020e02722b */ /* 0x000fc60000000010 */
[----:B------:R-:W-:-:S03]  /*0e00*/  LOP3.LUT R5, R9, R5, RZ, 0x3c, !PT ;  /* 0x0000000509057212 */ /* 0x000fc600078e3cff */
[----:B------:R-:W-:-:S04]  /*0e10*/  IADD3 R2, PT, PT, -R18, -0x43300000, RZ ;  /* 0xbcd0000012027810 */ /* 0x000fc80007ffe1ff */
[----:B------:R-:W-:-:S04]  /*0e20*/  FSETP.NEU.AND P0, PT, |R3|, R2, PT ;  /* 0x000000020300720b */ /* 0x000fc80003f0d200 */
[----:B------:R-:W-:Y:S02]  /*0e30*/  FSEL R14, R8, R14, !P0 ;  /* 0x0000000e080e7208 */ /* 0x000fe40004000000 */
[----:B------:R-:W-:Y:S01]  /*0e40*/  FSEL R15, R5, R15, !P0 ;  /* 0x0000000f050f7208 */ /* 0x000fe20004000000 */
[----:B------:R-:W-:Y:S06]  /*0e50*/  BRA `(.L_x_8) ;  /* 0x0000000000547947 */ /* 0x000fec0003800000 */
.L_x_7:
[----:B------:R-:W-:-:S14]  /*0e60*/  DSETP.NAN.AND P0, PT, R8, R8, PT ;  /* 0x000000080800722a */ /* 0x000fdc0003f08000 */
[----:B------:R-:W-:Y:S05]  /*0e70*/  @P0 BRA `(.L_x_9) ;  /* 0x0000000000440947 */ /* 0x000fea0003800000 */
[----:B------:R-:W-:-:S14]  /*0e80*/  DSETP.NAN.AND P0, PT, R4, R4, PT ;  /* 0x000000040400722a */ /* 0x000fdc0003f08000 */
[----:B------:R-:W-:Y:S05]  /*0e90*/  @P0 BRA `(.L_x_10) ;  /* 0x0000000000300947 */ /* 0x000fea0003800000 */
[----:B------:R-:W-:Y:S01]  /*0ea0*/  ISETP.NE.AND P0, PT, R22, R23, PT ;  /* 0x000000171600720c */ /* 0x000fe20003f05270 */
[----:B------:R-:W-:Y:S02]  /*0eb0*/  IMAD.MOV.U32 R14, RZ, RZ, 0x0 ;  /* 0x00000000ff0e7424 */ /* 0x000fe400078e00ff */
[----:B------:R-:W-:-:S10]  /*0ec0*/  IMAD.MOV.U32 R15, RZ, RZ, -0x80000 ;  /* 0xfff80000ff0f7424 */ /* 0x000fd400078e00ff */
[----:B------:R-:W-:Y:S05]  /*0ed0*/  @!P0 BRA `(.L_x_8) ;  /* 0x0000000000348947 */ /* 0x000fea0003800000 */
[----:B------:R-:W-:Y:S02]  /*0ee0*/  ISETP.NE.AND P0, PT, R22, 0x7ff00000, PT ;  /* 0x7ff000001600780c */ /* 0x000fe40003f05270 */
[----:B------:R-:W-:Y:S02]  /*0ef0*/  LOP3.LUT R15, R9, 0x80000000, R5, 0x48, !PT ;  /* 0x80000000090f7812 */ /* 0x000fe400078e4805 */
[----:B------:R-:W-:-:S13]  /*0f00*/  ISETP.EQ.OR P0, PT, R23, RZ, !P0 ;  /* 0x000000ff1700720c */ /* 0x000fda0004702670 */
[----:B------:R-:W-:Y:S02]  /*0f10*/  @P0 LOP3.LUT R2, R15, 0x7ff00000, RZ, 0xfc, !PT ;  /* 0x7ff000000f020812 */ /* 0x000fe400078efcff */
[----:B------:R-:W-:Y:S01]  /*0f20*/  @!P0 MOV R14, RZ ;  /* 0x000000ff000e8202 */ /* 0x000fe20000000f00 */
[----:B------:R-:W-:Y:S02]  /*0f30*/  @P0 IMAD.MOV.U32 R14, RZ, RZ, RZ ;  /* 0x000000ffff0e0224 */ /* 0x000fe400078e00ff */
[----:B------:R-:W-:Y:S01]  /*0f40*/  @P0 IMAD.MOV.U32 R15, RZ, RZ, R2 ;  /* 0x000000ffff0f0224 */ /* 0x000fe200078e0002 */
[----:B------:R-:W-:Y:S06]  /*0f50*/  BRA `(.L_x_8) ;  /* 0x0000000000147947 */ /* 0x000fec0003800000 */
.L_x_10:
[----:B------:R-:W-:Y:S01]  /*0f60*/  LOP3.LUT R15, R5, 0x80000, RZ, 0xfc, !PT ;  /* 0x00080000050f7812 */ /* 0x000fe200078efcff */
[----:B------:R-:W-:Y:S01]  /*0f70*/  IMAD.MOV.U32 R14, RZ, RZ, R4 ;  /* 0x000000ffff0e7224 */ /* 0x000fe200078e0004 */
[----:B------:R-:W-:Y:S06]  /*0f80*/  BRA `(.L_x_8) ;  /* 0x0000000000087947 */ /* 0x000fec0003800000 */
.L_x_9:
[----:B------:R-:W-:Y:S01]  /*0f90*/  LOP3.LUT R15, R9, 0x80000, RZ, 0xfc, !PT ;  /* 0x00080000090f7812 */ /* 0x000fe200078efcff */
[----:B------:R-:W-:-:S07]  /*0fa0*/  IMAD.MOV.U32 R14, RZ, RZ, R8 ;  /* 0x000000ffff0e7224 */ /* 0x000fce00078e0008 */
.L_x_8:
[----:B------:R-:W-:Y:S05]  /*0fb0*/  BSYNC.RECONVERGENT B1 ;  /* 0x0000000000017941 */ /* 0x000fea0003800200 */
.L_x_6:
[----:B------:R-:W-:Y:S02]  /*0fc0*/  IMAD.MOV.U32 R2, RZ, RZ, R6 ;  /* 0x000000ffff027224 */ /* 0x000fe400078e0006 */
[----:B------:R-:W-:-:S04]  /*0fd0*/  IMAD.MOV.U32 R3, RZ, RZ, 0x0 ;  /* 0x00000000ff037424 */ /* 0x000fc800078e00ff */
[----:B------:R-:W-:Y:S05]  /*0fe0*/  RET.REL.NODEC R2 `(_Z27gaussian_elimination_kernelPdS_ii) ;  /* 0xfffffff002047950 */ /* 0x000fea0003c3ffff */
.L_x_11:
[----:B------:R-:W-:-:S00]  /*0ff0*/  BRA `(.L_x_11) ;  /* 0xfffffffc00fc7947 */ /* 0x000fc0000383ffff */
[----:B------:R-:W-:-:S00]  /*1000*/  NOP ;  /* 0x0000000000007918 */ /* 0x000fc00000000000 */
[----:B------:R-:W-:-:S00]  /*1010*/  NOP ;  /* 0x0000000000007918 */ /* 0x000fc00000000000 */
[----:B------:R-:W-:-:S00]  /*1020*/  NOP ;  /* 0x0000000000007918 */ /* 0x000fc00000000000 */
[----:B------:R-:W-:-:S00]  /*1030*/  NOP ;  /* 0x0000000000007918 */ /* 0x000fc00000000000 */
[----:B------:R-:W-:-:S00]  /*1040*/  NOP ;  /* 0x0000000000007918 */ /* 0x000fc00000000000 */
[----:B------:R-:W-:-:S00]  /*1050*/  NOP ;  /* 0x0000000000007918 */ /* 0x000fc00000000000 */
[----:B------:R-:W-:-:S00]  /*1060*/  NOP ;  /* 0x0000000000007918 */ /* 0x000fc00000000000 */
[----:B------:R-:W-:-:S00]  /*1070*/  NOP ;  /* 0x0000000000007918 */ /* 0x000fc00000000000 */
.L_x_12:


//--------------------- .nv.shared.reserved.0     --------------------------
	.section	.nv.shared.reserved.0,"aw",@nobits
	.weak		__nv_reservedSMEM_offset_0_alias
	.size		__nv_reservedSMEM_offset_0_alias, 0, 64
	.other		__nv_reservedSMEM_offset_0_alias,@"STO_CUDA_RESERVED_SHARED STV_DEFAULT"
__nv_reservedSMEM_offset_0_alias:
	.zero		0
	.zero		64


//--------------------- .nv.constant0._Z27gaussian_elimination_kernelPdS_ii --------------------------
	.section	.nv.constant0._Z27gaussian_elimination_kernelPdS_ii,"a",@progbits
	.sectionflags	@""
	.align	4
.nv.constant0._Z27gaussian_elimination_kernelPdS_ii:
	.zero		920


//--------------------- SYMBOLS --------------------------

	.type		.nv.reservedSmem.offset0,@object
	.size		.nv.reservedSmem.offset0,0x4
